//
// Generated by NVIDIA NVVM Compiler
//
// Compiler Build ID: CL-36424714
// Cuda compilation tools, release 13.0, V13.0.88
// Based on NVVM 20.0.0
//

.version 9.0
.target sm_100
.address_size 64

	// .globl	_Z15transposeMatrixPKfPfii

.visible .entry _Z15transposeMatrixPKfPfii(
	.param .u64 .ptr .align 1 _Z15transposeMatrixPKfPfii_param_0,
	.param .u64 .ptr .align 1 _Z15transposeMatrixPKfPfii_param_1,
	.param .u32 _Z15transposeMatrixPKfPfii_param_2,
	.param .u32 _Z15transposeMatrixPKfPfii_param_3
)
{
	.reg .pred 	%p<4>;
	.reg .b32 	%r<15>;
	.reg .b32 	%f<2>;
	.reg .b64 	%rd<9>;

	ld.param.u64 	%rd1, [_Z15transposeMatrixPKfPfii_param_0];
	ld.param.u64 	%rd2, [_Z15transposeMatrixPKfPfii_param_1];
	ld.param.u32 	%r3, [_Z15transposeMatrixPKfPfii_param_2];
	ld.param.u32 	%r5, [_Z15transposeMatrixPKfPfii_param_3];
	mov.u32 	%r6, %ctaid.x;
	mov.u32 	%r7, %ntid.x;
	mov.u32 	%r8, %tid.x;
	mad.lo.s32 	%r1, %r6, %r7, %r8;
	mov.u32 	%r9, %ctaid.y;
	mov.u32 	%r10, %ntid.y;
	mov.u32 	%r11, %tid.y;
	mad.lo.s32 	%r12, %r9, %r10, %r11;
	setp.ge.s32 	%p1, %r1, %r3;
	setp.ge.s32 	%p2, %r12, %r5;
	or.pred  	%p3, %p1, %p2;
	@%p3 bra 	$L__BB0_2;
	cvta.to.global.u64 	%rd3, %rd1;
	cvta.to.global.u64 	%rd4, %rd2;
	mad.lo.s32 	%r13, %r5, %r1, %r12;
	mul.wide.s32 	%rd5, %r13, 4;
	add.s64 	%rd6, %rd3, %rd5;
	ld.global.f32 	%f1, [%rd6];
	mad.lo.s32 	%r14, %r3, %r12, %r1;
	mul.wide.s32 	%rd7, %r14, 4;
	add.s64 	%rd8, %rd4, %rd7;
	st.global.f32 	[%rd8], %f1;
$L__BB0_2:
	ret;

}


// ===== COMPILED SASS (sm_100) =====

	.target	sm_100

	.elftype	@"ET_EXEC"


//--------------------- .note.nv.tkinfo           --------------------------
	.section	.note.nv.tkinfo,"",@"SHT_NOTE"
	.sectionflags	@"SHF_NOTE_NV_TKINFO"
	.tkinfo
        /*0018*/ 	.word	0x00000002
        /*0030*/ 	.string	""
        /*0030*/ 	.string	"ptxas"
        /*0030*/ 	.string	"Cuda compilation tools, release 13.0, V13.0.88"
        /*0030*/ 	.string	"Build cuda_13.0.r13.0/compiler.36424714_0"
        /*0030*/ 	.string	"-arch sm_100 -m 64 "



//--------------------- .note.nv.cuinfo           --------------------------
	.section	.note.nv.cuinfo,"",@"SHT_NOTE"
	.sectionflags	@"SHF_NOTE_NV_CUINFO"
        /*0018*/ 	.short	0x0002
        /*001a*/ 	.short	0x0064
        /*001c*/ 	.short	0x0082
	.zero		2


//--------------------- .nv.info                  --------------------------
	.section	.nv.info,"",@"SHT_CUDA_INFO"
	.align	4


	//----- nvinfo : EIATTR_REGCOUNT
	.align		4
        /*0000*/ 	.byte	0x04, 0x2f
        /*0002*/ 	.short	(.L_1 - .L_0)
	.align		4
.L_0:
        /*0004*/ 	.word	index@(_Z15transposeMatrixPKfPfii)
        /*0008*/ 	.word	0x0000000a


	//----- nvinfo : EIATTR_FRAME_SIZE
	.align		4
.L_1:
        /*000c*/ 	.byte	0x04, 0x11
        /*000e*/ 	.short	(.L_3 - .L_2)
	.align		4
.L_2:
        /*0010*/ 	.word	index@(_Z15transposeMatrixPKfPfii)
        /*0014*/ 	.word	0x00000000


	//----- nvinfo : EIATTR_MIN_STACK_SIZE
	.align		4
.L_3:
        /*0018*/ 	.byte	0x04, 0x12
        /*001a*/ 	.short	(.L_5 - .L_4)
	.align		4
.L_4:
        /*001c*/ 	.word	index@(_Z15transposeMatrixPKfPfii)
        /*0020*/ 	.word	0x00000000
.L_5:


//--------------------- .nv.compat                --------------------------
	.section	.nv.compat,"",@"SHT_CUDA_COMPAT_INFO"
	.align	4
        /*0000*/ 	.byte	0x02, 0x09, 0x00, 0x00, 0x02, 0x02, 0x01, 0x00, 0x02, 0x05, 0x05, 0x00, 0x03, 0x07, 0x01, 0x01
        /*0010*/ 	.byte	0x02, 0x03, 0x00, 0x00, 0x02, 0x06, 0x01, 0x00, 0x04, 0x0b, 0x08, 0x00, 0x09, 0x00, 0x00, 0x00
        /*0020*/ 	.byte	0x00, 0x00, 0x00, 0x00


//--------------------- .nv.info._Z15transposeMatrixPKfPfii --------------------------
	.section	.nv.info._Z15transposeMatrixPKfPfii,"",@"SHT_CUDA_INFO"
	.sectionflags	@""
	.align	4


	//----- nvinfo : EIATTR_CUDA_API_VERSION
	.align		4
        /*0000*/ 	.byte	0x04, 0x37
        /*0002*/ 	.short	(.L_7 - .L_6)
.L_6:
        /*0004*/ 	.word	0x00000082


	//----- nvinfo : EIATTR_KPARAM_INFO
	.align		4
.L_7:
        /*0008*/ 	.byte	0x04, 0x17
        /*000a*/ 	.short	(.L_9 - .L_8)
.L_8:
        /*000c*/ 	.word	0x00000000
        /*0010*/ 	.short	0x0003
        /*0012*/ 	.short	0x0014
        /*0014*/ 	.byte	0x00, 0xf0, 0x11, 0x00


	//----- nvinfo : EIATTR_KPARAM_INFO
	.align		4
.L_9:
        /*0018*/ 	.byte	0x04, 0x17
        /*001a*/ 	.short	(.L_11 - .L_10)
.L_10:
        /*001c*/ 	.word	0x00000000
        /*0020*/ 	.short	0x0002
        /*0022*/ 	.short	0x0010
        /*0024*/ 	.byte	0x00, 0xf0, 0x11, 0x00


	//----- nvinfo : EIATTR_KPARAM_INFO
	.align		4
.L_11:
        /*0028*/ 	.byte	0x04, 0x17
        /*002a*/ 	.short	(.L_13 - .L_12)
.L_12:
        /*002c*/ 	.word	0x00000000
        /*0030*/ 	.short	0x0001
        /*0032*/ 	.short	0x0008
        /*0034*/ 	.byte	0x00, 0xf5, 0x21, 0x00


	//----- nvinfo : EIATTR_KPARAM_INFO
	.align		4
.L_13:
        /*0038*/ 	.byte	0x04, 0x17
        /*003a*/ 	.short	(.L_15 - .L_14)
.L_14:
        /*003c*/ 	.word	0x00000000
        /*0040*/ 	.short	0x0000
        /*0042*/ 	.short	0x0000
        /*0044*/ 	.byte	0x00, 0xf5, 0x21, 0x00


	//----- nvinfo : EIATTR_SPARSE_MMA_MASK
	.align		4
.L_15:
        /*0048*/ 	.byte	0x03, 0x50
        /*004a*/ 	.short	0x0000


	//----- nvinfo : EIATTR_MAXREG_COUNT
	.align		4
        /*004c*/ 	.byte	0x03, 0x1b
        /*004e*/ 	.short	0x00ff


	//----- nvinfo : EIATTR_MERCURY_ISA_VERSION
	.align		4
        /*0050*/ 	.byte	0x03, 0x5f
        /*0052*/ 	.short	0x0101


	//----- nvinfo : EIATTR_VRC_CTA_INIT_COUNT
	.align		4
        /*0054*/ 	.byte	0x02, 0x4a
	.zero		1
	.zero		1


	//----- nvinfo : EIATTR_EXIT_INSTR_OFFSETS
	.align		4
        /*0058*/ 	.byte	0x04, 0x1c
        /*005a*/ 	.short	(.L_17 - .L_16)


	//   ....[0]....
.L_16:
        /*005c*/ 	.word	0x000000c0


	//   ....[1]....
        /*0060*/ 	.word	0x00000160


	//----- nvinfo : EIATTR_CBANK_PARAM_SIZE
	.align		4
.L_17:
        /*0064*/ 	.byte	0x03, 0x19
        /*0066*/ 	.short	0x0018


	//----- nvinfo : EIATTR_PARAM_CBANK
	.align		4
        /*0068*/ 	.byte	0x04, 0x0a
        /*006a*/ 	.short	(.L_19 - .L_18)
	.align		4
.L_18:
        /*006c*/ 	.word	index@(.nv.constant0._Z15transposeMatrixPKfPfii)
        /*0070*/ 	.short	0x0380
        /*0072*/ 	.short	0x0018


	//----- nvinfo : EIATTR_SW_WAR
	.align		4
.L_19:
        /*0074*/ 	.byte	0x04, 0x36
        /*0076*/ 	.short	(.L_21 - .L_20)
.L_20:
        /*0078*/ 	.word	0x00000008
.L_21:


//--------------------- .nv.callgraph             --------------------------
	.section	.nv.callgraph,"",@"SHT_CUDA_CALLGRAPH"
	.align	4
	.sectionentsize	8
	.align		4
        /*0000*/ 	.word	0x00000000
	.align		4
        /*0004*/ 	.word	0xffffffff
	.align		4
        /*0008*/ 	.word	0x00000000
	.align		4
        /*000c*/ 	.word	0xfffffffe
	.align		4
        /*0010*/ 	.word	0x00000000
	.align		4
        /*0014*/ 	.word	0xfffffffd
	.align		4
        /*0018*/ 	.word	0x00000000
	.align		4
        /*001c*/ 	.word	0xfffffffc


//--------------------- .text._Z15transposeMatrixPKfPfii --------------------------
	.section	.text._Z15transposeMatrixPKfPfii,"ax",@progbits
	.align	128
        .global         _Z15transposeMatrixPKfPfii
        .type           _Z15transposeMatrixPKfPfii,@function
        .size           _Z15transposeMatrixPKfPfii,(.L_x_1 - _Z15transposeMatrixPKfPfii)
        .other          _Z15transposeMatrixPKfPfii,@"STO_CUDA_ENTRY STV_DEFAULT"
_Z15transposeMatrixPKfPfii:
.text._Z15transposeMatrixPKfPfii:
[----:B------:R-:W-:Y:S01]  /*0000*/  LDC R1, c[0x0][0x37c] ;  /* 0x0000df00ff017b82 */ /* 0x000fe20000000800 */
[----:B------:R-:W0:Y:S07]  /*0010*/  S2R R2, SR_TID.Y ;  /* 0x0000000000027919 */ /* 0x000e2e0000002200 */
[----:B------:R-:W1:Y:S01]  /*0020*/  LDC R0, c[0x0][0x360] ;  /* 0x0000d800ff007b82 */ /* 0x000e620000000800 */
[----:B------:R-:W2:Y:S01]  /*0030*/  LDCU.64 UR6, c[0x0][0x390] ;  /* 0x00007200ff0677ac */ /* 0x000ea20008000a00 */
[----:B------:R-:W1:Y:S06]  /*0040*/  S2R R3, SR_TID.X ;  /* 0x0000000000037919 */ /* 0x000e6c0000002100 */
[----:B------:R-:W0:Y:S08]  /*0050*/  S2UR UR5, SR_CTAID.Y ;  /* 0x00000000000579c3 */ /* 0x000e300000002600 */
[----:B------:R-:W0:Y:S08]  /*0060*/  LDC R7, c[0x0][0x364] ;  /* 0x0000d900ff077b82 */ /* 0x000e300000000800 */
[----:B------:R-:W1:Y:S01]  /*0070*/  S2UR UR4, SR_CTAID.X ;  /* 0x00000000000479c3 */ /* 0x000e620000002500 */
[----:B0-----:R-:W-:-:S05]  /*0080*/  IMAD R7, R7, UR5, R2 ;  /* 0x0000000507077c24 */ /* 0x001fca000f8e0202 */
[----:B--2---:R-:W-:Y:S01]  /*0090*/  ISETP.GE.AND P0, PT, R7, UR7, PT ;  /* 0x0000000707007c0c */ /* 0x004fe2000bf06270 */
[----:B-1----:R-:W-:-:S05]  /*00a0*/  IMAD R0, R0, UR4, R3 ;  /* 0x0000000400007c24 */ /* 0x002fca000f8e0203 */
[----:B------:R-:W-:-:S13]  /*00b0*/  ISETP.GE.OR P0, PT, R0, UR6, P0 ;  /* 0x0000000600007c0c */ /* 0x000fda0008706670 */
[----:B------:R-:W-:Y:S05]  /*00c0*/  @P0 EXIT ;  /* 0x000000000000094d */ /* 0x000fea0003800000 */
[----:B------:R-:W0:Y:S01]  /*00d0*/  LDC.64 R2, c[0x0][0x380] ;  /* 0x0000e000ff027b82 */ /* 0x000e220000000a00 */
[----:B------:R-:W1:Y:S01]  /*00e0*/  LDCU.64 UR4, c[0x0][0x358] ;  /* 0x00006b00ff0477ac */ /* 0x000e620008000a00 */
[----:B------:R-:W-:-:S04]  /*00f0*/  IMAD R5, R0, UR7, R7 ;  /* 0x0000000700057c24 */ /* 0x000fc8000f8e0207 */
[----:B0-----:R-:W-:Y:S02]  /*0100*/  IMAD.WIDE R2, R5, 0x4, R2 ;  /* 0x0000000405027825 */ /* 0x001fe400078e0202 */
[----:B------:R-:W0:Y:S04]  /*0110*/  LDC.64 R4, c[0x0][0x388] ;  /* 0x0000e200ff047b82 */ /* 0x000e280000000a00 */
[----:B-1----:R-:W2:Y:S01]  /*0120*/  LDG.E R3, desc[UR4][R2.64] ;  /* 0x0000000402037981 */ /* 0x002ea2000c1e1900 */
[----:B------:R-:W-:-:S04]  /*0130*/  IMAD R7, R7, UR6, R0 ;  /* 0x0000000607077c24 */ /* 0x000fc8000f8e0200 */
[----:B0-----:R-:W-:-:S05]  /*0140*/  IMAD.WIDE R4, R7, 0x4, R4 ;  /* 0x0000000407047825 */ /* 0x001fca00078e0204 */
[----:B--2---:R-:W-:Y:S01]  /*0150*/  STG.E desc[UR4][R4.64], R3 ;  /* 0x0000000304007986 */ /* 0x004fe2000c101904 */
[----:B------:R-:W-:Y:S05]  /*0160*/  EXIT ;  /* 0x000000000000794d */ /* 0x000fea0003800000 */
.L_x_0:
[----:B------:R-:W-:-:S00]  /*0170*/  BRA `(.L_x_0) ;  /* 0xfffffffc00fc7947 */ /* 0x000fc0000383ffff */
[----:B------:R-:W-:-:S00]  /*0180*/  NOP ;  /* 0x0000000000007918 */ /* 0x000fc00000000000 */
[----:B------:R-:W-:-:S00]  /*0190*/  NOP ;  /* 0x0000000000007918 */ /* 0x000fc00000000000 */
[----:B------:R-:W-:-:S00]  /*01a0*/  NOP ;  /* 0x0000000000007918 */ /* 0x000fc00000000000 */
[----:B------:R-:W-:-:S00]  /*01b0*/  NOP ;  /* 0x0000000000007918 */ /* 0x000fc00000000000 */
[----:B------:R-:W-:-:S00]  /*01c0*/  NOP ;  /* 0x0000000000007918 */ /* 0x000fc00000000000 */
[----:B------:R-:W-:-:S00]  /*01d0*/  NOP ;  /* 0x0000000000007918 */ /* 0x000fc00000000000 */
[----:B------:R-:W-:-:S00]  /*01e0*/  NOP ;  /* 0x0000000000007918 */ /* 0x000fc00000000000 */
[----:B------:R-:W-:-:S00]  /*01f0*/  NOP ;  /* 0x0000000000007918 */ /* 0x000fc00000000000 */
.L_x_1:


//--------------------- .nv.shared.reserved.0     --------------------------
	.section	.nv.shared.reserved.0,"aw",@nobits
	.weak		__nv_reservedSMEM_offset_0_alias
	.size		__nv_reservedSMEM_offset_0_alias, 0, 64
	.other		__nv_reservedSMEM_offset_0_alias,@"STO_CUDA_RESERVED_SHARED STV_DEFAULT"
__nv_reservedSMEM_offset_0_alias:
	.zero		0
	.zero		64


//--------------------- .nv.constant0._Z15transposeMatrixPKfPfii --------------------------
	.section	.nv.constant0._Z15transposeMatrixPKfPfii,"a",@progbits
	.sectionflags	@""
	.align	4
.nv.constant0._Z15transposeMatrixPKfPfii:
	.zero		920


//--------------------- SYMBOLS --------------------------

	.type		.nv.reservedSmem.offset0,@object
	.size		.nv.reservedSmem.offset0,0x4
